//
// Generated by NVIDIA NVVM Compiler
//
// Compiler Build ID: CL-36424714
// Cuda compilation tools, release 13.0, V13.0.88
// Based on NVVM 20.0.0
//

.version 9.0
.target sm_100
.address_size 64

	// .globl	_Z15rgb2gray_kernelPhS_S_S_ii

.visible .entry _Z15rgb2gray_kernelPhS_S_S_ii(
	.param .u64 .ptr .align 1 _Z15rgb2gray_kernelPhS_S_S_ii_param_0,
	.param .u64 .ptr .align 1 _Z15rgb2gray_kernelPhS_S_S_ii_param_1,
	.param .u64 .ptr .align 1 _Z15rgb2gray_kernelPhS_S_S_ii_param_2,
	.param .u64 .ptr .align 1 _Z15rgb2gray_kernelPhS_S_S_ii_param_3,
	.param .u32 _Z15rgb2gray_kernelPhS_S_S_ii_param_4,
	.param .u32 _Z15rgb2gray_kernelPhS_S_S_ii_param_5
)
{
	.reg .pred 	%p<4>;
	.reg .b16 	%rs<12>;
	.reg .b32 	%r<14>;
	.reg .b64 	%rd<14>;

	ld.param.u64 	%rd1, [_Z15rgb2gray_kernelPhS_S_S_ii_param_0];
	ld.param.u64 	%rd2, [_Z15rgb2gray_kernelPhS_S_S_ii_param_1];
	ld.param.u64 	%rd3, [_Z15rgb2gray_kernelPhS_S_S_ii_param_2];
	ld.param.u64 	%rd4, [_Z15rgb2gray_kernelPhS_S_S_ii_param_3];
	ld.param.u32 	%r3, [_Z15rgb2gray_kernelPhS_S_S_ii_param_4];
	ld.param.u32 	%r4, [_Z15rgb2gray_kernelPhS_S_S_ii_param_5];
	mov.u32 	%r6, %ctaid.y;
	mov.u32 	%r7, %ntid.y;
	mov.u32 	%r8, %tid.y;
	mad.lo.s32 	%r9, %r6, %r7, %r8;
	mov.u32 	%r10, %ctaid.x;
	mov.u32 	%r11, %ntid.x;
	mov.u32 	%r12, %tid.x;
	mad.lo.s32 	%r2, %r10, %r11, %r12;
	setp.ge.s32 	%p1, %r2, %r3;
	setp.ge.s32 	%p2, %r9, %r4;
	or.pred  	%p3, %p1, %p2;
	@%p3 bra 	$L__BB0_2;
	cvta.to.global.u64 	%rd5, %rd1;
	cvta.to.global.u64 	%rd6, %rd2;
	cvta.to.global.u64 	%rd7, %rd3;
	cvta.to.global.u64 	%rd8, %rd4;
	mad.lo.s32 	%r13, %r3, %r9, %r2;
	cvt.s64.s32 	%rd9, %r13;
	add.s64 	%rd10, %rd5, %rd9;
	ld.global.u8 	%rs1, [%rd10];
	mul.lo.s16 	%rs2, %rs1, 3;
	mul.hi.u16 	%rs3, %rs2, 6554;
	add.s64 	%rd11, %rd6, %rd9;
	ld.global.u8 	%rs4, [%rd11];
	mul.lo.s16 	%rs5, %rs4, 6;
	mul.hi.u16 	%rs6, %rs5, 6554;
	add.s16 	%rs7, %rs6, %rs3;
	add.s64 	%rd12, %rd7, %rd9;
	ld.global.u8 	%rs8, [%rd12];
	mul.lo.s16 	%rs9, %rs8, 205;
	shr.u16 	%rs10, %rs9, 11;
	add.s16 	%rs11, %rs10, %rs7;
	add.s64 	%rd13, %rd8, %rd9;
	st.global.u8 	[%rd13], %rs11;
$L__BB0_2:
	ret;

}


// ===== COMPILED SASS (sm_100) =====

	.target	sm_100

	.elftype	@"ET_EXEC"


//--------------------- .note.nv.tkinfo           --------------------------
	.section	.note.nv.tkinfo,"",@"SHT_NOTE"
	.sectionflags	@"SHF_NOTE_NV_TKINFO"
	.tkinfo
        /*0018*/ 	.word	0x00000002
        /*0030*/ 	.string	""
        /*0030*/ 	.string	"ptxas"
        /*0030*/ 	.string	"Cuda compilation tools, release 13.0, V13.0.88"
        /*0030*/ 	.string	"Build cuda_13.0.r13.0/compiler.36424714_0"
        /*0030*/ 	.string	"-arch sm_100 -m 64 "



//--------------------- .note.nv.cuinfo           --------------------------
	.section	.note.nv.cuinfo,"",@"SHT_NOTE"
	.sectionflags	@"SHF_NOTE_NV_CUINFO"
        /*0018*/ 	.short	0x0002
        /*001a*/ 	.short	0x0064
        /*001c*/ 	.short	0x0082
	.zero		2


//--------------------- .nv.info                  --------------------------
	.section	.nv.info,"",@"SHT_CUDA_INFO"
	.align	4


	//----- nvinfo : EIATTR_REGCOUNT
	.align		4
        /*0000*/ 	.byte	0x04, 0x2f
        /*0002*/ 	.short	(.L_1 - .L_0)
	.align		4
.L_0:
        /*0004*/ 	.word	index@(_Z15rgb2gray_kernelPhS_S_S_ii)
        /*0008*/ 	.word	0x0000000e


	//----- nvinfo : EIATTR_FRAME_SIZE
	.align		4
.L_1:
        /*000c*/ 	.byte	0x04, 0x11
        /*000e*/ 	.short	(.L_3 - .L_2)
	.align		4
.L_2:
        /*0010*/ 	.word	index@(_Z15rgb2gray_kernelPhS_S_S_ii)
        /*0014*/ 	.word	0x00000000


	//----- nvinfo : EIATTR_MIN_STACK_SIZE
	.align		4
.L_3:
        /*0018*/ 	.byte	0x04, 0x12
        /*001a*/ 	.short	(.L_5 - .L_4)
	.align		4
.L_4:
        /*001c*/ 	.word	index@(_Z15rgb2gray_kernelPhS_S_S_ii)
        /*0020*/ 	.word	0x00000000
.L_5:


//--------------------- .nv.compat                --------------------------
	.section	.nv.compat,"",@"SHT_CUDA_COMPAT_INFO"
	.align	4
        /*0000*/ 	.byte	0x02, 0x09, 0x00, 0x00, 0x02, 0x02, 0x01, 0x00, 0x02, 0x05, 0x05, 0x00, 0x03, 0x07, 0x01, 0x01
        /*0010*/ 	.byte	0x02, 0x03, 0x00, 0x00, 0x02, 0x06, 0x01, 0x00, 0x04, 0x0b, 0x08, 0x00, 0x09, 0x00, 0x00, 0x00
        /*0020*/ 	.byte	0x00, 0x00, 0x00, 0x00


//--------------------- .nv.info._Z15rgb2gray_kernelPhS_S_S_ii --------------------------
	.section	.nv.info._Z15rgb2gray_kernelPhS_S_S_ii,"",@"SHT_CUDA_INFO"
	.sectionflags	@""
	.align	4


	//----- nvinfo : EIATTR_CUDA_API_VERSION
	.align		4
        /*0000*/ 	.byte	0x04, 0x37
        /*0002*/ 	.short	(.L_7 - .L_6)
.L_6:
        /*0004*/ 	.word	0x00000082


	//----- nvinfo : EIATTR_KPARAM_INFO
	.align		4
.L_7:
        /*0008*/ 	.byte	0x04, 0x17
        /*000a*/ 	.short	(.L_9 - .L_8)
.L_8:
        /*000c*/ 	.word	0x00000000
        /*0010*/ 	.short	0x0005
        /*0012*/ 	.short	0x0024
        /*0014*/ 	.byte	0x00, 0xf0, 0x11, 0x00


	//----- nvinfo : EIATTR_KPARAM_INFO
	.align		4
.L_9:
        /*0018*/ 	.byte	0x04, 0x17
        /*001a*/ 	.short	(.L_11 - .L_10)
.L_10:
        /*001c*/ 	.word	0x00000000
        /*0020*/ 	.short	0x0004
        /*0022*/ 	.short	0x0020
        /*0024*/ 	.byte	0x00, 0xf0, 0x11, 0x00


	//----- nvinfo : EIATTR_KPARAM_INFO
	.align		4
.L_11:
        /*0028*/ 	.byte	0x04, 0x17
        /*002a*/ 	.short	(.L_13 - .L_12)
.L_12:
        /*002c*/ 	.word	0x00000000
        /*0030*/ 	.short	0x0003
        /*0032*/ 	.short	0x0018
        /*0034*/ 	.byte	0x00, 0xf5, 0x21, 0x00


	//----- nvinfo : EIATTR_KPARAM_INFO
	.align		4
.L_13:
        /*0038*/ 	.byte	0x04, 0x17
        /*003a*/ 	.short	(.L_15 - .L_14)
.L_14:
        /*003c*/ 	.word	0x00000000
        /*0040*/ 	.short	0x0002
        /*0042*/ 	.short	0x0010
        /*0044*/ 	.byte	0x00, 0xf5, 0x21, 0x00


	//----- nvinfo : EIATTR_KPARAM_INFO
	.align		4
.L_15:
        /*0048*/ 	.byte	0x04, 0x17
        /*004a*/ 	.short	(.L_17 - .L_16)
.L_16:
        /*004c*/ 	.word	0x00000000
        /*0050*/ 	.short	0x0001
        /*0052*/ 	.short	0x0008
        /*0054*/ 	.byte	0x00, 0xf5, 0x21, 0x00


	//----- nvinfo : EIATTR_KPARAM_INFO
	.align		4
.L_17:
        /*0058*/ 	.byte	0x04, 0x17
        /*005a*/ 	.short	(.L_19 - .L_18)
.L_18:
        /*005c*/ 	.word	0x00000000
        /*0060*/ 	.short	0x0000
        /*0062*/ 	.short	0x0000
        /*0064*/ 	.byte	0x00, 0xf5, 0x21, 0x00


	//----- nvinfo : EIATTR_SPARSE_MMA_MASK
	.align		4
.L_19:
        /*0068*/ 	.byte	0x03, 0x50
        /*006a*/ 	.short	0x0000


	//----- nvinfo : EIATTR_MAXREG_COUNT
	.align		4
        /*006c*/ 	.byte	0x03, 0x1b
        /*006e*/ 	.short	0x00ff


	//----- nvinfo : EIATTR_MERCURY_ISA_VERSION
	.align		4
        /*0070*/ 	.byte	0x03, 0x5f
        /*0072*/ 	.short	0x0101


	//----- nvinfo : EIATTR_VRC_CTA_INIT_COUNT
	.align		4
        /*0074*/ 	.byte	0x02, 0x4a
	.zero		1
	.zero		1


	//----- nvinfo : EIATTR_EXIT_INSTR_OFFSETS
	.align		4
        /*0078*/ 	.byte	0x04, 0x1c
        /*007a*/ 	.short	(.L_21 - .L_20)


	//   ....[0]....
.L_20:
        /*007c*/ 	.word	0x000000c0


	//   ....[1]....
        /*0080*/ 	.word	0x00000260


	//----- nvinfo : EIATTR_CBANK_PARAM_SIZE
	.align		4
.L_21:
        /*0084*/ 	.byte	0x03, 0x19
        /*0086*/ 	.short	0x0028


	//----- nvinfo : EIATTR_PARAM_CBANK
	.align		4
        /*0088*/ 	.byte	0x04, 0x0a
        /*008a*/ 	.short	(.L_23 - .L_22)
	.align		4
.L_22:
        /*008c*/ 	.word	index@(.nv.constant0._Z15rgb2gray_kernelPhS_S_S_ii)
        /*0090*/ 	.short	0x0380
        /*0092*/ 	.short	0x0028


	//----- nvinfo : EIATTR_SW_WAR
	.align		4
.L_23:
        /*0094*/ 	.byte	0x04, 0x36
        /*0096*/ 	.short	(.L_25 - .L_24)
.L_24:
        /*0098*/ 	.word	0x00000008
.L_25:


//--------------------- .nv.callgraph             --------------------------
	.section	.nv.callgraph,"",@"SHT_CUDA_CALLGRAPH"
	.align	4
	.sectionentsize	8
	.align		4
        /*0000*/ 	.word	0x00000000
	.align		4
        /*0004*/ 	.word	0xffffffff
	.align		4
        /*0008*/ 	.word	0x00000000
	.align		4
        /*000c*/ 	.word	0xfffffffe
	.align		4
        /*0010*/ 	.word	0x00000000
	.align		4
        /*0014*/ 	.word	0xfffffffd
	.align		4
        /*0018*/ 	.word	0x00000000
	.align		4
        /*001c*/ 	.word	0xfffffffc


//--------------------- .text._Z15rgb2gray_kernelPhS_S_S_ii --------------------------
	.section	.text._Z15rgb2gray_kernelPhS_S_S_ii,"ax",@progbits
	.align	128
        .global         _Z15rgb2gray_kernelPhS_S_S_ii
        .type           _Z15rgb2gray_kernelPhS_S_S_ii,@function
        .size           _Z15rgb2gray_kernelPhS_S_S_ii,(.L_x_1 - _Z15rgb2gray_kernelPhS_S_S_ii)
        .other          _Z15rgb2gray_kernelPhS_S_S_ii,@"STO_CUDA_ENTRY STV_DEFAULT"
_Z15rgb2gray_kernelPhS_S_S_ii:
.text._Z15rgb2gray_kernelPhS_S_S_ii:
[----:B------:R-:W-:Y:S01]  /*0000*/  LDC R1, c[0x0][0x37c] ;  /* 0x0000df00ff017b82 */ /* 0x000fe20000000800 */
[----:B------:R-:W0:Y:S07]  /*0010*/  S2R R3, SR_TID.Y ;  /* 0x0000000000037919 */ /* 0x000e2e0000002200 */
[----:B------:R-:W0:Y:S01]  /*0020*/  S2UR UR4, SR_CTAID.Y ;  /* 0x00000000000479c3 */ /* 0x000e220000002600 */
[----:B------:R-:W1:Y:S01]  /*0030*/  LDCU.64 UR6, c[0x0][0x3a0] ;  /* 0x00007400ff0677ac */ /* 0x000e620008000a00 */
[----:B------:R-:W2:Y:S06]  /*0040*/  S2R R5, SR_TID.X ;  /* 0x0000000000057919 */ /* 0x000eac0000002100 */
[----:B------:R-:W0:Y:S08]  /*0050*/  LDC R0, c[0x0][0x364] ;  /* 0x0000d900ff007b82 */ /* 0x000e300000000800 */
[----:B------:R-:W2:Y:S08]  /*0060*/  S2UR UR5, SR_CTAID.X ;  /* 0x00000000000579c3 */ /* 0x000eb00000002500 */
[----:B------:R-:W2:Y:S01]  /*0070*/  LDC R2, c[0x0][0x360] ;  /* 0x0000d800ff027b82 */ /* 0x000ea20000000800 */
[----:B0-----:R-:W-:-:S05]  /*0080*/  IMAD R0, R0, UR4, R3 ;  /* 0x0000000400007c24 */ /* 0x001fca000f8e0203 */
[----:B-1----:R-:W-:Y:S01]  /*0090*/  ISETP.GE.AND P0, PT, R0, UR7, PT ;  /* 0x0000000700007c0c */ /* 0x002fe2000bf06270 */
[----:B--2---:R-:W-:-:S05]  /*00a0*/  IMAD R3, R2, UR5, R5 ;  /* 0x0000000502037c24 */ /* 0x004fca000f8e0205 */
[----:B------:R-:W-:-:S13]  /*00b0*/  ISETP.GE.OR P0, PT, R3, UR6, P0 ;  /* 0x0000000603007c0c */ /* 0x000fda0008706670 */
[----:B------:R-:W-:Y:S05]  /*00c0*/  @P0 EXIT ;  /* 0x000000000000094d */ /* 0x000fea0003800000 */
[----:B------:R-:W0:Y:S01]  /*00d0*/  LDCU.128 UR8, c[0x0][0x380] ;  /* 0x00007000ff0877ac */ /* 0x000e220008000c00 */
[----:B------:R-:W-:Y:S01]  /*00e0*/  IMAD R0, R0, UR6, R3 ;  /* 0x0000000600007c24 */ /* 0x000fe2000f8e0203 */
[----:B------:R-:W1:Y:S04]  /*00f0*/  LDCU.64 UR4, c[0x0][0x358] ;  /* 0x00006b00ff0477ac */ /* 0x000e680008000a00 */
[----:B------:R-:W-:Y:S01]  /*0100*/  SHF.R.S32.HI R11, RZ, 0x1f, R0 ;  /* 0x0000001fff0b7819 */ /* 0x000fe20000011400 */
[----:B------:R-:W2:Y:S01]  /*0110*/  LDCU.128 UR12, c[0x0][0x390] ;  /* 0x00007200ff0c77ac */ /* 0x000ea20008000c00 */
[C---:B0-----:R-:W-:Y:S02]  /*0120*/  IADD3 R2, P0, PT, R0.reuse, UR8, RZ ;  /* 0x0000000800027c10 */ /* 0x041fe4000ff1e0ff */
[----:B------:R-:W-:-:S02]  /*0130*/  IADD3 R4, P1, PT, R0, UR10, RZ ;  /* 0x0000000a00047c10 */ /* 0x000fc4000ff3e0ff */
[C---:B------:R-:W-:Y:S02]  /*0140*/  IADD3.X R3, PT, PT, R11.reuse, UR9, RZ, P0, !PT ;  /* 0x000000090b037c10 */ /* 0x040fe400087fe4ff */
[----:B------:R-:W-:-:S03]  /*0150*/  IADD3.X R5, PT, PT, R11, UR11, RZ, P1, !PT ;  /* 0x0000000b0b057c10 */ /* 0x000fc60008ffe4ff */
[----:B-1----:R-:W3:Y:S01]  /*0160*/  LDG.E.U8 R2, desc[UR4][R2.64] ;  /* 0x0000000402027981 */ /* 0x002ee2000c1e1100 */
[----:B--2---:R-:W-:-:S03]  /*0170*/  IADD3 R6, P0, PT, R0, UR12, RZ ;  /* 0x0000000c00067c10 */ /* 0x004fc6000ff1e0ff */
[----:B------:R-:W2:Y:S01]  /*0180*/  LDG.E.U8 R4, desc[UR4][R4.64] ;  /* 0x0000000404047981 */ /* 0x000ea2000c1e1100 */
[----:B------:R-:W-:-:S05]  /*0190*/  IADD3.X R7, PT, PT, R11, UR13, RZ, P0, !PT ;  /* 0x0000000d0b077c10 */ /* 0x000fca00087fe4ff */
[----:B------:R-:W4:Y:S01]  /*01a0*/  LDG.E.U8 R6, desc[UR4][R6.64] ;  /* 0x0000000406067981 */ /* 0x000f22000c1e1100 */
[----:B---3--:R-:W-:Y:S02]  /*01b0*/  IMAD R8, R2, 0x3, RZ ;  /* 0x0000000302087824 */ /* 0x008fe400078e02ff */
[----:B--2---:R-:W-:Y:S02]  /*01c0*/  IMAD R9, R4, 0x6, RZ ;  /* 0x0000000604097824 */ /* 0x004fe400078e02ff */
[----:B------:R-:W-:Y:S02]  /*01d0*/  IMAD R8, R8, 0x199a, RZ ;  /* 0x0000199a08087824 */ /* 0x000fe400078e02ff */
[----:B------:R-:W-:Y:S02]  /*01e0*/  IMAD R10, R9, 0x199a, RZ ;  /* 0x0000199a090a7824 */ /* 0x000fe400078e02ff */
[----:B----4-:R-:W-:Y:S01]  /*01f0*/  IMAD R3, R6, 0xcd, RZ ;  /* 0x000000cd06037824 */ /* 0x010fe200078e02ff */
[----:B------:R-:W-:-:S02]  /*0200*/  SHF.R.U32.HI R9, RZ, 0x10, R8 ;  /* 0x00000010ff097819 */ /* 0x000fc40000011608 */
[----:B------:R-:W-:Y:S02]  /*0210*/  IADD3 R8, P0, PT, R0, UR14, RZ ;  /* 0x0000000e00087c10 */ /* 0x000fe4000ff1e0ff */
[----:B------:R-:W-:Y:S02]  /*0220*/  LEA.HI R0, R10, R9, RZ, 0x10 ;  /* 0x000000090a007211 */ /* 0x000fe400078f80ff */
[----:B------:R-:W-:Y:S02]  /*0230*/  IADD3.X R9, PT, PT, R11, UR15, RZ, P0, !PT ;  /* 0x0000000f0b097c10 */ /* 0x000fe400087fe4ff */
[----:B------:R-:W-:-:S05]  /*0240*/  LEA.HI R3, R3, R0, RZ, 0x15 ;  /* 0x0000000003037211 */ /* 0x000fca00078fa8ff */
[----:B------:R-:W-:Y:S01]  /*0250*/  STG.E.U8 desc[UR4][R8.64], R3 ;  /* 0x0000000308007986 */ /* 0x000fe2000c101104 */
[----:B------:R-:W-:Y:S05]  /*0260*/  EXIT ;  /* 0x000000000000794d */ /* 0x000fea0003800000 */
.L_x_0:
[----:B------:R-:W-:-:S00]  /*0270*/  BRA `(.L_x_0) ;  /* 0xfffffffc00fc7947 */ /* 0x000fc0000383ffff */
[----:B------:R-:W-:-:S00]  /*0280*/  NOP ;  /* 0x0000000000007918 */ /* 0x000fc00000000000 */
[----:B------:R-:W-:-:S00]  /*0290*/  NOP ;  /* 0x0000000000007918 */ /* 0x000fc00000000000 */
[----:B------:R-:W-:-:S00]  /*02a0*/  NOP ;  /* 0x0000000000007918 */ /* 0x000fc00000000000 */
[----:B------:R-:W-:-:S00]  /*02b0*/  NOP ;  /* 0x0000000000007918 */ /* 0x000fc00000000000 */
[----:B------:R-:W-:-:S00]  /*02c0*/  NOP ;  /* 0x0000000000007918 */ /* 0x000fc00000000000 */
[----:B------:R-:W-:-:S00]  /*02d0*/  NOP ;  /* 0x0000000000007918 */ /* 0x000fc00000000000 */
[----:B------:R-:W-:-:S00]  /*02e0*/  NOP ;  /* 0x0000000000007918 */ /* 0x000fc00000000000 */
[----:B------:R-:W-:-:S00]  /*02f0*/  NOP ;  /* 0x0000000000007918 */ /* 0x000fc00000000000 */
.L_x_1:


//--------------------- .nv.shared.reserved.0     --------------------------
	.section	.nv.shared.reserved.0,"aw",@nobits
	.weak		__nv_reservedSMEM_offset_0_alias
	.size		__nv_reservedSMEM_offset_0_alias, 0, 64
	.other		__nv_reservedSMEM_offset_0_alias,@"STO_CUDA_RESERVED_SHARED STV_DEFAULT"
__nv_reservedSMEM_offset_0_alias:
	.zero		0
	.zero		64


//--------------------- .nv.constant0._Z15rgb2gray_kernelPhS_S_S_ii --------------------------
	.section	.nv.constant0._Z15rgb2gray_kernelPhS_S_S_ii,"a",@progbits
	.sectionflags	@""
	.align	4
.nv.constant0._Z15rgb2gray_kernelPhS_S_S_ii:
	.zero		936


//--------------------- SYMBOLS --------------------------

	.type		.nv.reservedSmem.offset0,@object
	.size		.nv.reservedSmem.offset0,0x4
